	.headerflags	@"EF_CUDA_TEXMODE_UNIFIED EF_CUDA_64BIT_ADDRESS EF_CUDA_ACCELERATORS EF_CUDA_SM90 EF_CUDA_VIRTUAL_SM(EF_CUDA_SM90)"
	.elftype	@"ET_EXEC"


//--------------------- .nv.info                  --------------------------
	.section	.nv.info,"",@"SHT_CUDA_INFO"
	.align	4


	//----- nvinfo : EIATTR_REGCOUNT
	.align		4
        /*0000*/ 	.byte	0x04, 0x2f
        /*0002*/ 	.short	(.L_3 - .L_2)
	.align		4
.L_2:
        /*0004*/ 	.word	index@(triton_poi_fused__native_batch_norm_legit_no_training_constant_pad_nd_relu_5)
        /*0008*/ 	.word	0x00000013


	//----- nvinfo : EIATTR_MIN_STACK_SIZE
	.align		4
.L_3:
        /*000c*/ 	.byte	0x04, 0x12
        /*000e*/ 	.short	(.L_5 - .L_4)
	.align		4
.L_4:
        /*0010*/ 	.word	index@(triton_poi_fused__native_batch_norm_legit_no_training_constant_pad_nd_relu_5)
        /*0014*/ 	.word	0x00000000


	//----- nvinfo : EIATTR_FRAME_SIZE
	.align		4
.L_5:
        /*0018*/ 	.byte	0x04, 0x11
        /*001a*/ 	.short	(.L_7 - .L_6)
	.align		4
.L_6:
        /*001c*/ 	.word	index@(triton_poi_fused__native_batch_norm_legit_no_training_constant_pad_nd_relu_5)
        /*0020*/ 	.word	0x00000000


	//----- nvinfo : EIATTR_MIN_STACK_SIZE
	.align		4
.L_7:
        /*0024*/ 	.byte	0x04, 0x12
        /*0026*/ 	.short	(.L_9 - .L_8)
	.align		4
.L_8:
        /*0028*/ 	.word	index@(triton_poi_fused__native_batch_norm_legit_no_training_constant_pad_nd_relu_5)
        /*002c*/ 	.word	0x00000000
.L_9:


//--------------------- .nv.info.triton_poi_fused__native_batch_norm_legit_no_training_constant_pad_nd_relu_5 --------------------------
	.section	.nv.info.triton_poi_fused__native_batch_norm_legit_no_training_constant_pad_nd_relu_5,"",@"SHT_CUDA_INFO"
	.sectionflags	@""
	.align	4


	//----- nvinfo : EIATTR_CUDA_API_VERSION
	.align		4
        /*0000*/ 	.byte	0x04, 0x37
        /*0002*/ 	.short	(.L_11 - .L_10)
.L_10:
        /*0004*/ 	.word	0x0000007c


	//----- nvinfo : EIATTR_KPARAM_INFO
	.align		4
.L_11:
        /*0008*/ 	.byte	0x04, 0x17
        /*000a*/ 	.short	(.L_13 - .L_12)
.L_12:
        /*000c*/ 	.word	0x00000000
        /*0010*/ 	.short	0x0006
        /*0012*/ 	.short	0x0030
        /*0014*/ 	.byte	0x00, 0xf0, 0x11, 0x00


	//----- nvinfo : EIATTR_KPARAM_INFO
	.align		4
.L_13:
        /*0018*/ 	.byte	0x04, 0x17
        /*001a*/ 	.short	(.L_15 - .L_14)
.L_14:
        /*001c*/ 	.word	0x00000000
        /*0020*/ 	.short	0x0005
        /*0022*/ 	.short	0x0028
        /*0024*/ 	.byte	0x00, 0xf4, 0x21, 0x00


	//----- nvinfo : EIATTR_KPARAM_INFO
	.align		4
.L_15:
        /*0028*/ 	.byte	0x04, 0x17
        /*002a*/ 	.short	(.L_17 - .L_16)
.L_16:
        /*002c*/ 	.word	0x00000000
        /*0030*/ 	.short	0x0004
        /*0032*/ 	.short	0x0020
        /*0034*/ 	.byte	0x00, 0xf4, 0x21, 0x00


	//----- nvinfo : EIATTR_KPARAM_INFO
	.align		4
.L_17:
        /*0038*/ 	.byte	0x04, 0x17
        /*003a*/ 	.short	(.L_19 - .L_18)
.L_18:
        /*003c*/ 	.word	0x00000000
        /*0040*/ 	.short	0x0003
        /*0042*/ 	.short	0x0018
        /*0044*/ 	.byte	0x00, 0xf4, 0x21, 0x00


	//----- nvinfo : EIATTR_KPARAM_INFO
	.align		4
.L_19:
        /*0048*/ 	.byte	0x04, 0x17
        /*004a*/ 	.short	(.L_21 - .L_20)
.L_20:
        /*004c*/ 	.word	0x00000000
        /*0050*/ 	.short	0x0002
        /*0052*/ 	.short	0x0010
        /*0054*/ 	.byte	0x00, 0xf4, 0x21, 0x00


	//----- nvinfo : EIATTR_KPARAM_INFO
	.align		4
.L_21:
        /*0058*/ 	.byte	0x04, 0x17
        /*005a*/ 	.short	(.L_23 - .L_22)
.L_22:
        /*005c*/ 	.word	0x00000000
        /*0060*/ 	.short	0x0001
        /*0062*/ 	.short	0x0008
        /*0064*/ 	.byte	0x00, 0xf4, 0x21, 0x00


	//----- nvinfo : EIATTR_KPARAM_INFO
	.align		4
.L_23:
        /*0068*/ 	.byte	0x04, 0x17
        /*006a*/ 	.short	(.L_25 - .L_24)
.L_24:
        /*006c*/ 	.word	0x00000000
        /*0070*/ 	.short	0x0000
        /*0072*/ 	.short	0x0000
        /*0074*/ 	.byte	0x00, 0xf4, 0x21, 0x00


	//----- nvinfo : EIATTR_SPARSE_MMA_MASK
	.align		4
.L_25:
        /*0078*/ 	.byte	0x03, 0x50
        /*007a*/ 	.short	0x0000


	//----- nvinfo : EIATTR_MAXREG_COUNT
	.align		4
        /*007c*/ 	.byte	0x03, 0x1b
        /*007e*/ 	.short	0x00ff


	//----- nvinfo : EIATTR_EXIT_INSTR_OFFSETS
	.align		4
        /*0080*/ 	.byte	0x04, 0x1c
        /*0082*/ 	.short	(.L_27 - .L_26)


	//   ....[0]....
.L_26:
        /*0084*/ 	.word	0x000004b0


	//----- nvinfo : EIATTR_REQNTID
	.align		4
.L_27:
        /*0088*/ 	.byte	0x04, 0x10
        /*008a*/ 	.short	(.L_29 - .L_28)
.L_28:
        /*008c*/ 	.word	0x00000080
        /*0090*/ 	.word	0x00000001
        /*0094*/ 	.word	0x00000001


	//----- nvinfo : EIATTR_CBANK_PARAM_SIZE
	.align		4
.L_29:
        /*0098*/ 	.byte	0x03, 0x19
        /*009a*/ 	.short	0x0034


	//----- nvinfo : EIATTR_PARAM_CBANK
	.align		4
        /*009c*/ 	.byte	0x04, 0x0a
        /*009e*/ 	.short	(.L_31 - .L_30)
	.align		4
.L_30:
        /*00a0*/ 	.word	index@(.nv.constant0.triton_poi_fused__native_batch_norm_legit_no_training_constant_pad_nd_relu_5)
        /*00a4*/ 	.short	0x0210
        /*00a6*/ 	.short	0x0034


	//----- nvinfo : EIATTR_SW_WAR
	.align		4
.L_31:
        /*00a8*/ 	.byte	0x04, 0x36
        /*00aa*/ 	.short	(.L_33 - .L_32)
.L_32:
        /*00ac*/ 	.word	0x00000008
.L_33:


//--------------------- .nv.callgraph             --------------------------
	.section	.nv.callgraph,"",@"SHT_CUDA_CALLGRAPH"
	.align	4
	.sectionentsize	8
	.align		4
        /*0000*/ 	.word	0x00000000
	.align		4
        /*0004*/ 	.word	0xffffffff
	.align		4
        /*0008*/ 	.word	0x00000000
	.align		4
        /*000c*/ 	.word	0xfffffffe
	.align		4
        /*0010*/ 	.word	0x00000000
	.align		4
        /*0014*/ 	.word	0xfffffffd
	.align		4
        /*0018*/ 	.word	0x00000000
	.align		4
        /*001c*/ 	.word	0xfffffffc


//--------------------- .nv.constant4             --------------------------
	.section	.nv.constant4,"a",@progbits
	.align	8
	.align		8
.nv.constant4:
        /*0000*/ 	.dword	_$_str
	.align		8
        /*0008*/ 	.dword	_$_str_$_2


//--------------------- .text.triton_poi_fused__native_batch_norm_legit_no_training_constant_pad_nd_relu_5 --------------------------
	.section	.text.triton_poi_fused__native_batch_norm_legit_no_training_constant_pad_nd_relu_5,"ax",@progbits
	.align	128
        .global         triton_poi_fused__native_batch_norm_legit_no_training_constant_pad_nd_relu_5
        .type           triton_poi_fused__native_batch_norm_legit_no_training_constant_pad_nd_relu_5,@function
        .size           triton_poi_fused__native_batch_norm_legit_no_training_constant_pad_nd_relu_5,(.L_x_1 - triton_poi_fused__native_batch_norm_legit_no_training_constant_pad_nd_relu_5)
        .other          triton_poi_fused__native_batch_norm_legit_no_training_constant_pad_nd_relu_5,@"STO_CUDA_ENTRY STV_DEFAULT"
triton_poi_fused__native_batch_norm_legit_no_training_constant_pad_nd_relu_5:
.text.triton_poi_fused__native_batch_norm_legit_no_training_constant_pad_nd_relu_5:
[----:B------:R-:W-:Y:S01]  /*0000*/  LDC R1, c[0x0][0x28] ;  /* 0x00000a00ff017b82 */ /* 0x000fe20000000800 */
[----:B------:R-:W1:Y:S01]  /*0010*/  S2R R0, SR_TID.X ;  /* 0x0000000000007919 */ /* 0x000e620000002100 */
[----:B------:R-:W-:Y:S01]  /*0020*/  ULDC.64 UR4, c[0x0][0x208] ;  /* 0x0000820000047ab9 */ /* 0x000fe20000000a00 */
[----:B------:R-:W-:Y:S01]  /*0030*/  ULDC.64 UR6, c[0x0][0x210] ;  /* 0x0000840000067ab9 */ /* 0x000fe20000000a00 */
[----:B------:R-:W2:Y:S01]  /*0040*/  S2R R3, SR_CTAID.X ;  /* 0x0000000000037919 */ /* 0x000ea20000002500 */
[----:B-1----:R-:W-:Y:S02]  /*0050*/  LOP3.LUT R0, R0, 0x7f, RZ, 0xc0, !PT ;  /* 0x0000007f00007812 */ /* 0x002fe400078ec0ff */
[----:B--2---:R-:W-:-:S03]  /*0060*/  SHF.R.S32.HI R5, RZ, 0x18, R3 ;  /* 0x00000018ff057819 */ /* 0x004fc60000011403 */
[----:B------:R-:W-:Y:S02]  /*0070*/  IMAD R0, R3, 0x80, R0 ;  /* 0x0000008003007824 */ /* 0x000fe400078e0200 */
[----:B------:R-:W1:Y:S01]  /*0080*/  LDC.64 R2, c[0x0][0x220] ;  /* 0x00008800ff027b82 */ /* 0x000e620000000a00 */
[----:B------:R-:W-:-:S04]  /*0090*/  SGXT R5, R5, 0x1 ;  /* 0x000000010505781a */ /* 0x000fc80000000200 */
[CC--:B------:R-:W-:Y:S02]  /*00a0*/  LEA.HI R4, R5.reuse, R0.reuse, RZ, 0x3 ;  /* 0x0000000005047211 */ /* 0x0c0fe400078f18ff */
[----:B------:R-:W-:Y:S02]  /*00b0*/  LEA.HI R5, R5, R0, RZ, 0x6 ;  /* 0x0000000005057211 */ /* 0x000fe400078f30ff */
[----:B------:R-:W-:Y:S02]  /*00c0*/  SHF.R.S32.HI R6, RZ, 0x3, R4 ;  /* 0x00000003ff067819 */ /* 0x000fe40000011404 */
[----:B------:R-:W-:Y:S02]  /*00d0*/  LOP3.LUT R9, R4, 0xfffffff8, RZ, 0xc0, !PT ;  /* 0xfffffff804097812 */ /* 0x000fe400078ec0ff */
[----:B------:R-:W-:Y:S02]  /*00e0*/  LEA.HI R7, R6, R6, RZ, 0x3 ;  /* 0x0000000606077211 */ /* 0x000fe400078f18ff */
[----:B------:R-:W-:Y:S01]  /*00f0*/  SHF.R.S32.HI R12, RZ, 0x6, R5 ;  /* 0x00000006ff0c7819 */ /* 0x000fe20000011405 */
[----:B------:R-:W-:Y:S01]  /*0100*/  IMAD.IADD R14, R0, 0x1, -R9 ;  /* 0x00000001000e7824 */ /* 0x000fe200078e0a09 */
[----:B------:R-:W-:Y:S01]  /*0110*/  LOP3.LUT R7, R7, 0xfffffff8, RZ, 0xc0, !PT ;  /* 0xfffffff807077812 */ /* 0x000fe200078ec0ff */
[----:B------:R-:W2:Y:S01]  /*0120*/  LDC.64 R8, c[0x0][0x218] ;  /* 0x00008600ff087b82 */ /* 0x000ea20000000a00 */
[----:B------:R-:W-:Y:S01]  /*0130*/  LEA.HI R4, R12, R12, RZ, 0x4 ;  /* 0x0000000c0c047211 */ /* 0x000fe200078f20ff */
[----:B------:R-:W-:-:S02]  /*0140*/  VIADD R5, R14, 0xfffffffe ;  /* 0xfffffffe0e057836 */ /* 0x000fc40000000000 */
[----:B------:R-:W-:Y:S01]  /*0150*/  IMAD.IADD R13, R6, 0x1, -R7 ;  /* 0x00000001060d7824 */ /* 0x000fe200078e0a07 */
[----:B------:R-:W-:-:S03]  /*0160*/  LOP3.LUT R7, R4, 0xfffffff0, RZ, 0xc0, !PT ;  /* 0xfffffff004077812 */ /* 0x000fc600078ec0ff */
[----:B------:R-:W-:Y:S02]  /*0170*/  VIADD R6, R13, 0xfffffffe ;  /* 0xfffffffe0d067836 */ /* 0x000fe40000000000 */
[----:B------:R-:W-:-:S03]  /*0180*/  IMAD.IADD R7, R12, 0x1, -R7 ;  /* 0x000000010c077824 */ /* 0x000fc600078e0a07 */
[----:B------:R-:W-:Y:S01]  /*0190*/  LOP3.LUT R5, R6, R5, RZ, 0xfc, !PT ;  /* 0x0000000506057212 */ /* 0x000fe200078efcff */
[----:B------:R-:W-:Y:S02]  /*01a0*/  IMAD.MOV.U32 R6, RZ, RZ, RZ ;  /* 0x000000ffff067224 */ /* 0x000fe400078e00ff */
[----:B-1----:R-:W-:Y:S01]  /*01b0*/  IMAD.WIDE R10, R7, 0x4, R2 ;  /* 0x00000004070a7825 */ /* 0x002fe200078e0202 */
[----:B------:R-:W-:Y:S01]  /*01c0*/  ISETP.GE.U32.AND P0, PT, R5, 0x4, PT ;  /* 0x000000040500780c */ /* 0x000fe20003f06070 */
[----:B------:R-:W1:Y:S02]  /*01d0*/  LDC.64 R2, c[0x0][0x230] ;  /* 0x00008c00ff027b82 */ /* 0x000e640000000a00 */
[----:B------:R-:W-:Y:S02]  /*01e0*/  IMAD.SHL.U32 R12, R12, 0x10, RZ ;  /* 0x000000100c0c7824 */ /* 0x000fe400078e00ff */
[----:B------:R-:W-:-:S04]  /*01f0*/  IMAD.SHL.U32 R13, R13, 0x4, RZ ;  /* 0x000000040d0d7824 */ /* 0x000fc800078e00ff */
[----:B------:R-:W3:Y:S04]  /*0200*/  LDC.64 R4, c[0x0][0x228] ;  /* 0x00008a00ff047b82 */ /* 0x000ee80000000a00 */
[----:B------:R4:W5:Y:S01]  /*0210*/  @!P0 LDG.E.EL R6, desc[UR4][R10.64] ;  /* 0x000000040a068981 */ /* 0x000962000c2e1900 */
[----:B------:R-:W-:Y:S01]  /*0220*/  SHF.R.S32.HI R16, RZ, 0x1f, R12 ;  /* 0x0000001fff107819 */ /* 0x000fe2000001140c */
[----:B--2---:R-:W-:Y:S01]  /*0230*/  IMAD.WIDE R8, R7, 0x4, R8 ;  /* 0x0000000407087825 */ /* 0x004fe200078e0208 */
[----:B------:R-:W-:Y:S02]  /*0240*/  IADD3 R12, P1, P2, R13, R14, R12 ;  /* 0x0000000e0d0c7210 */ /* 0x000fe40007a3e00c */
[----:B------:R-:W-:Y:S02]  /*0250*/  SHF.R.S32.HI R14, RZ, 0x1f, R14 ;  /* 0x0000001fff0e7819 */ /* 0x000fe4000001140e */
[----:B------:R-:W-:-:S04]  /*0260*/  SHF.R.S32.HI R13, RZ, 0x1f, R13 ;  /* 0x0000001fff0d7819 */ /* 0x000fc8000001140d */
[----:B----4-:R-:W-:Y:S02]  /*0270*/  IADD3.X R11, R13, R14, R16, P1, P2 ;  /* 0x0000000e0d0b7210 */ /* 0x010fe40000fe4410 */
[----:B------:R-:W-:-:S04]  /*0280*/  LEA R10, P1, R12, UR6, 0x2 ;  /* 0x000000060c0a7c11 */ /* 0x000fc8000f8210ff */
[----:B------:R-:W-:Y:S02]  /*0290*/  LEA.HI.X R11, R12, UR7, R11, 0x2, P1 ;  /* 0x000000070c0b7c11 */ /* 0x000fe400088f140b */
[----:B------:R-:W-:Y:S02]  /*02a0*/  CS2R R12, SRZ ;  /* 0x00000000000c7805 */ /* 0x000fe4000001ff00 */
[----:B------:R-:W-:Y:S01]  /*02b0*/  CS2R R14, SRZ ;  /* 0x00000000000e7805 */ /* 0x000fe2000001ff00 */
[----:B---3--:R-:W-:-:S03]  /*02c0*/  IMAD.WIDE R4, R7, 0x4, R4 ;  /* 0x0000000407047825 */ /* 0x008fc600078e0204 */
[----:B------:R2:W3:Y:S01]  /*02d0*/  @!P0 LDG.E.EL R13, desc[UR4][R8.64] ;  /* 0x00000004080d8981 */ /* 0x0004e2000c2e1900 */
[----:B-1----:R-:W-:-:S03]  /*02e0*/  IMAD.WIDE R2, R7, 0x4, R2 ;  /* 0x0000000407027825 */ /* 0x002fc600078e0202 */
[----:B------:R-:W4:Y:S04]  /*02f0*/  @!P0 LDG.E R12, desc[UR4][R10.64+-0x28] ;  /* 0xffffd8040a0c8981 */ /* 0x000f28000c1e1900 */
[----:B------:R-:W4:Y:S04]  /*0300*/  @!P0 LDG.E.EL R14, desc[UR4][R4.64] ;  /* 0x00000004040e8981 */ /* 0x000f28000c2e1900 */
[----:B------:R1:W4:Y:S01]  /*0310*/  @!P0 LDG.E.EL R15, desc[UR4][R2.64] ;  /* 0x00000004020f8981 */ /* 0x000322000c2e1900 */
[----:B--2---:R-:W-:Y:S01]  /*0320*/  IMAD.MOV.U32 R8, RZ, RZ, 0x3e800000 ;  /* 0x3e800000ff087424 */ /* 0x004fe200078e00ff */
[----:B-1----:R-:W1:Y:S02]  /*0330*/  LDC.64 R2, c[0x0][0x238] ;  /* 0x00008e00ff027b82 */ /* 0x002e640000000a00 */
[----:B-1----:R-:W-:Y:S01]  /*0340*/  IMAD.WIDE R2, R0, 0x4, R2 ;  /* 0x0000000400027825 */ /* 0x002fe200078e0202 */
[----:B-----5:R-:W-:-:S05]  /*0350*/  SEL R6, R6, RZ, !P0 ;  /* 0x000000ff06067207 */ /* 0x020fca0004000000 */
[----:B------:R-:W-:-:S04]  /*0360*/  FADD R6, R6, 9.9999997473787516356e-06 ;  /* 0x3727c5ac06067421 */ /* 0x000fc80000000000 */
[----:B------:R-:W1:Y:S02]  /*0370*/  MUFU.SQRT R7, R6 ;  /* 0x0000000600077308 */ /* 0x000e640000002000 */
[C---:B-1----:R-:W-:Y:S02]  /*0380*/  FSETP.GT.AND P1, PT, R7.reuse, 8.50705917302346158658e+37, PT ;  /* 0x7e8000000700780b */ /* 0x042fe40003f24000 */
[----:B------:R-:W-:Y:S02]  /*0390*/  FSETP.GEU.AND P2, PT, R7, 1.175494350822287508e-38, PT ;  /* 0x008000000700780b */ /* 0x000fe40003f4e000 */
[----:B------:R-:W-:Y:S02]  /*03a0*/  FSEL R8, R8, 1, P1 ;  /* 0x3f80000008087808 */ /* 0x000fe40000800000 */
[----:B---3--:R-:W-:Y:S02]  /*03b0*/  SEL R13, R13, RZ, !P0 ;  /* 0x000000ff0d0d7207 */ /* 0x008fe40004000000 */
[----:B----4-:R-:W-:-:S02]  /*03c0*/  SEL R4, R12, RZ, !P0 ;  /* 0x000000ff0c047207 */ /* 0x010fc40004000000 */
[----:B------:R-:W-:Y:S02]  /*03d0*/  SEL R14, R14, RZ, !P0 ;  /* 0x000000ff0e0e7207 */ /* 0x000fe40004000000 */
[----:B------:R-:W-:Y:S01]  /*03e0*/  SEL R15, R15, RZ, !P0 ;  /* 0x000000ff0f0f7207 */ /* 0x000fe20004000000 */
[----:B------:R-:W-:Y:S01]  /*03f0*/  @P1 FMUL R7, R7, 0.25 ;  /* 0x3e80000007071820 */ /* 0x000fe20000400000 */
[----:B------:R-:W-:Y:S01]  /*0400*/  FADD R4, R4, -R13 ;  /* 0x8000000d04047221 */ /* 0x000fe20000000000 */
[----:B------:R-:W-:Y:S02]  /*0410*/  @!P2 FMUL R8, R8, 16777216 ;  /* 0x4b8000000808a820 */ /* 0x000fe40000400000 */
[----:B------:R-:W-:-:S06]  /*0420*/  @!P2 FMUL R7, R7, 16777216 ;  /* 0x4b8000000707a820 */ /* 0x000fcc0000400000 */
[----:B------:R-:W1:Y:S02]  /*0430*/  MUFU.RCP R7, R7 ;  /* 0x0000000700077308 */ /* 0x000e640000001000 */
[----:B-1----:R-:W-:-:S04]  /*0440*/  FMUL R5, R7, R8 ;  /* 0x0000000807057220 */ /* 0x002fc80000400000 */
[----:B------:R-:W-:-:S04]  /*0450*/  FMUL R4, R4, R5 ;  /* 0x0000000504047220 */ /* 0x000fc80000400000 */
[----:B------:R-:W-:-:S05]  /*0460*/  FFMA R15, R4, R14, R15 ;  /* 0x0000000e040f7223 */ /* 0x000fca000000000f */
[----:B------:R-:W-:-:S04]  /*0470*/  FSETP.GEU.AND P1, PT, R15, RZ, PT ;  /* 0x000000ff0f00720b */ /* 0x000fc80003f2e000 */
[----:B------:R-:W-:-:S04]  /*0480*/  FSEL R15, R15, RZ, P1 ;  /* 0x000000ff0f0f7208 */ /* 0x000fc80000800000 */
[----:B------:R-:W-:-:S05]  /*0490*/  SEL R15, R15, RZ, !P0 ;  /* 0x000000ff0f0f7207 */ /* 0x000fca0004000000 */
[----:B------:R-:W-:Y:S01]  /*04a0*/  STG.E desc[UR4][R2.64], R15 ;  /* 0x0000000f02007986 */ /* 0x000fe2000c101904 */
[----:B------:R-:W-:Y:S05]  /*04b0*/  EXIT ;  /* 0x000000000000794d */ /* 0x000fea0003800000 */
.L_x_0:
[----:B------:R-:W-:-:S00]  /*04c0*/  BRA `(.L_x_0) ;  /* 0xfffffffc00fc7947 */ /* 0x000fc0000383ffff */
[----:B------:R-:W-:-:S00]  /*04d0*/  NOP ;  /* 0x0000000000007918 */ /* 0x000fc00000000000 */
        /* <DEDUP_REMOVED lines=10> */
.L_x_1:


//--------------------- .nv.global.init           --------------------------
	.section	.nv.global.init,"aw",@progbits
.nv.global.init:
	.type		_$_str,@object
	.size		_$_str,(_$_str_$_2 - _$_str)
_$_str:
        /*0000*/ 	.byte	0x5f, 0x5f, 0x43, 0x55, 0x44, 0x41, 0x5f, 0x46, 0x54, 0x5a, 0x00
	.type		_$_str_$_2,@object
	.size		_$_str_$_2,(.L_1 - _$_str_$_2)
_$_str_$_2:
        /*000b*/ 	.byte	0x5f, 0x5f, 0x43, 0x55, 0x44, 0x41, 0x5f, 0x50, 0x52, 0x45, 0x43, 0x5f, 0x53, 0x51, 0x52, 0x54
        /*001b*/ 	.byte	0x00
.L_1:


//--------------------- .nv.constant0.triton_poi_fused__native_batch_norm_legit_no_training_constant_pad_nd_relu_5 --------------------------
	.section	.nv.constant0.triton_poi_fused__native_batch_norm_legit_no_training_constant_pad_nd_relu_5,"a",@progbits
	.sectionflags	@""
	.align	4
.nv.constant0.triton_poi_fused__native_batch_norm_legit_no_training_constant_pad_nd_relu_5:
	.zero		580
